//
// Generated by NVIDIA NVVM Compiler
//
// Compiler Build ID: CL-36424714
// Cuda compilation tools, release 13.0, V13.0.88
// Based on NVVM 20.0.0
//

.version 9.0
.target sm_100
.address_size 64

	// .globl	_Z21convolution_1d_kernelPKfS0_Pfii

.visible .entry _Z21convolution_1d_kernelPKfS0_Pfii(
	.param .u64 .ptr .align 1 _Z21convolution_1d_kernelPKfS0_Pfii_param_0,
	.param .u64 .ptr .align 1 _Z21convolution_1d_kernelPKfS0_Pfii_param_1,
	.param .u64 .ptr .align 1 _Z21convolution_1d_kernelPKfS0_Pfii_param_2,
	.param .u32 _Z21convolution_1d_kernelPKfS0_Pfii_param_3,
	.param .u32 _Z21convolution_1d_kernelPKfS0_Pfii_param_4
)
{
	.reg .pred 	%p<26>;
	.reg .b32 	%r<40>;
	.reg .b32 	%f<96>;
	.reg .b64 	%rd<25>;

	ld.param.u64 	%rd10, [_Z21convolution_1d_kernelPKfS0_Pfii_param_0];
	ld.param.u64 	%rd11, [_Z21convolution_1d_kernelPKfS0_Pfii_param_1];
	ld.param.u64 	%rd9, [_Z21convolution_1d_kernelPKfS0_Pfii_param_2];
	ld.param.u32 	%r16, [_Z21convolution_1d_kernelPKfS0_Pfii_param_3];
	ld.param.u32 	%r17, [_Z21convolution_1d_kernelPKfS0_Pfii_param_4];
	cvta.to.global.u64 	%rd1, %rd11;
	cvta.to.global.u64 	%rd2, %rd10;
	mov.u32 	%r18, %ntid.x;
	mov.u32 	%r19, %ctaid.x;
	mov.u32 	%r20, %tid.x;
	mad.lo.s32 	%r1, %r18, %r19, %r20;
	setp.lt.s32 	%p1, %r17, 1;
	mov.f32 	%f75, 0f00000000;
	@%p1 bra 	$L__BB0_41;
	and.b32  	%r2, %r17, 7;
	setp.lt.u32 	%p2, %r17, 8;
	mov.f32 	%f75, 0f00000000;
	mov.b32 	%r38, 0;
	@%p2 bra 	$L__BB0_20;
	and.b32  	%r38, %r17, 2147483640;
	mov.f32 	%f75, 0f00000000;
	mov.b32 	%r36, 0;
$L__BB0_3:
	.pragma "nounroll";
	add.s32 	%r5, %r36, %r1;
	setp.ge.s32 	%p3, %r5, %r16;
	mul.wide.s32 	%rd12, %r5, 4;
	add.s64 	%rd3, %rd2, %rd12;
	mul.wide.u32 	%rd13, %r36, 4;
	add.s64 	%rd4, %rd1, %rd13;
	@%p3 bra 	$L__BB0_5;
	ld.global.f32 	%f42, [%rd3];
	ld.global.f32 	%f43, [%rd4];
	fma.rn.f32 	%f75, %f42, %f43, %f75;
$L__BB0_5:
	add.s32 	%r23, %r5, 1;
	setp.ge.s32 	%p4, %r23, %r16;
	@%p4 bra 	$L__BB0_7;
	ld.global.f32 	%f44, [%rd3+4];
	ld.global.f32 	%f45, [%rd4+4];
	fma.rn.f32 	%f75, %f44, %f45, %f75;
$L__BB0_7:
	add.s32 	%r24, %r5, 2;
	setp.ge.s32 	%p5, %r24, %r16;
	@%p5 bra 	$L__BB0_9;
	ld.global.f32 	%f46, [%rd3+8];
	ld.global.f32 	%f47, [%rd4+8];
	fma.rn.f32 	%f75, %f46, %f47, %f75;
$L__BB0_9:
	add.s32 	%r25, %r5, 3;
	setp.ge.s32 	%p6, %r25, %r16;
	@%p6 bra 	$L__BB0_11;
	ld.global.f32 	%f48, [%rd3+12];
	ld.global.f32 	%f49, [%rd4+12];
	fma.rn.f32 	%f75, %f48, %f49, %f75;
$L__BB0_11:
	add.s32 	%r26, %r5, 4;
	setp.ge.s32 	%p7, %r26, %r16;
	@%p7 bra 	$L__BB0_13;
	ld.global.f32 	%f50, [%rd3+16];
	ld.global.f32 	%f51, [%rd4+16];
	fma.rn.f32 	%f75, %f50, %f51, %f75;
$L__BB0_13:
	add.s32 	%r27, %r5, 5;
	setp.ge.s32 	%p8, %r27, %r16;
	@%p8 bra 	$L__BB0_15;
	ld.global.f32 	%f52, [%rd3+20];
	ld.global.f32 	%f53, [%rd4+20];
	fma.rn.f32 	%f75, %f52, %f53, %f75;
$L__BB0_15:
	add.s32 	%r28, %r5, 6;
	setp.ge.s32 	%p9, %r28, %r16;
	@%p9 bra 	$L__BB0_17;
	ld.global.f32 	%f54, [%rd3+24];
	ld.global.f32 	%f55, [%rd4+24];
	fma.rn.f32 	%f75, %f54, %f55, %f75;
$L__BB0_17:
	add.s32 	%r29, %r5, 7;
	setp.ge.s32 	%p10, %r29, %r16;
	@%p10 bra 	$L__BB0_19;
	ld.global.f32 	%f56, [%rd3+28];
	ld.global.f32 	%f57, [%rd4+28];
	fma.rn.f32 	%f75, %f56, %f57, %f75;
$L__BB0_19:
	add.s32 	%r36, %r36, 8;
	setp.ne.s32 	%p11, %r36, %r38;
	@%p11 bra 	$L__BB0_3;
$L__BB0_20:
	setp.eq.s32 	%p12, %r2, 0;
	@%p12 bra 	$L__BB0_41;
	and.b32  	%r8, %r17, 3;
	setp.lt.u32 	%p13, %r2, 4;
	@%p13 bra 	$L__BB0_31;
	add.s32 	%r9, %r38, %r1;
	setp.ge.s32 	%p14, %r9, %r16;
	mul.wide.s32 	%rd14, %r9, 4;
	add.s64 	%rd5, %rd2, %rd14;
	mul.wide.u32 	%rd15, %r38, 4;
	add.s64 	%rd6, %rd1, %rd15;
	@%p14 bra 	$L__BB0_24;
	ld.global.f32 	%f59, [%rd5];
	ld.global.f32 	%f60, [%rd6];
	fma.rn.f32 	%f75, %f59, %f60, %f75;
$L__BB0_24:
	add.s32 	%r30, %r9, 1;
	setp.ge.s32 	%p15, %r30, %r16;
	@%p15 bra 	$L__BB0_26;
	ld.global.f32 	%f61, [%rd5+4];
	ld.global.f32 	%f62, [%rd6+4];
	fma.rn.f32 	%f75, %f61, %f62, %f75;
$L__BB0_26:
	add.s32 	%r31, %r9, 2;
	setp.ge.s32 	%p16, %r31, %r16;
	@%p16 bra 	$L__BB0_28;
	ld.global.f32 	%f63, [%rd5+8];
	ld.global.f32 	%f64, [%rd6+8];
	fma.rn.f32 	%f75, %f63, %f64, %f75;
$L__BB0_28:
	add.s32 	%r32, %r9, 3;
	setp.ge.s32 	%p17, %r32, %r16;
	@%p17 bra 	$L__BB0_30;
	ld.global.f32 	%f65, [%rd5+12];
	ld.global.f32 	%f66, [%rd6+12];
	fma.rn.f32 	%f75, %f65, %f66, %f75;
$L__BB0_30:
	add.s32 	%r38, %r38, 4;
$L__BB0_31:
	setp.eq.s32 	%p18, %r8, 0;
	@%p18 bra 	$L__BB0_41;
	setp.eq.s32 	%p19, %r8, 1;
	@%p19 bra 	$L__BB0_38;
	add.s32 	%r12, %r38, %r1;
	setp.ge.s32 	%p20, %r12, %r16;
	mul.wide.s32 	%rd16, %r12, 4;
	add.s64 	%rd7, %rd2, %rd16;
	mul.wide.u32 	%rd17, %r38, 4;
	add.s64 	%rd8, %rd1, %rd17;
	@%p20 bra 	$L__BB0_35;
	ld.global.f32 	%f68, [%rd7];
	ld.global.f32 	%f69, [%rd8];
	fma.rn.f32 	%f75, %f68, %f69, %f75;
$L__BB0_35:
	add.s32 	%r33, %r12, 1;
	setp.ge.s32 	%p21, %r33, %r16;
	@%p21 bra 	$L__BB0_37;
	ld.global.f32 	%f70, [%rd7+4];
	ld.global.f32 	%f71, [%rd8+4];
	fma.rn.f32 	%f75, %f70, %f71, %f75;
$L__BB0_37:
	add.s32 	%r38, %r38, 2;
$L__BB0_38:
	and.b32  	%r34, %r17, 1;
	setp.eq.b32 	%p22, %r34, 1;
	not.pred 	%p23, %p22;
	@%p23 bra 	$L__BB0_41;
	add.s32 	%r15, %r38, %r1;
	setp.ge.s32 	%p24, %r15, %r16;
	@%p24 bra 	$L__BB0_41;
	mul.wide.s32 	%rd18, %r15, 4;
	add.s64 	%rd19, %rd2, %rd18;
	ld.global.f32 	%f72, [%rd19];
	mul.wide.u32 	%rd20, %r38, 4;
	add.s64 	%rd21, %rd1, %rd20;
	ld.global.f32 	%f73, [%rd21];
	fma.rn.f32 	%f75, %f72, %f73, %f75;
$L__BB0_41:
	sub.s32 	%r35, %r16, %r17;
	setp.gt.s32 	%p25, %r1, %r35;
	@%p25 bra 	$L__BB0_43;
	cvta.to.global.u64 	%rd22, %rd9;
	mul.wide.s32 	%rd23, %r1, 4;
	add.s64 	%rd24, %rd22, %rd23;
	st.global.f32 	[%rd24], %f75;
$L__BB0_43:
	ret;

}


// ===== COMPILED SASS (sm_100) =====

	.target	sm_100

	.elftype	@"ET_EXEC"


//--------------------- .note.nv.tkinfo           --------------------------
	.section	.note.nv.tkinfo,"",@"SHT_NOTE"
	.sectionflags	@"SHF_NOTE_NV_TKINFO"
	.tkinfo
        /*0018*/ 	.word	0x00000002
        /*0030*/ 	.string	""
        /*0030*/ 	.string	"ptxas"
        /*0030*/ 	.string	"Cuda compilation tools, release 13.0, V13.0.88"
        /*0030*/ 	.string	"Build cuda_13.0.r13.0/compiler.36424714_0"
        /*0030*/ 	.string	"-arch sm_100 -m 64 "



//--------------------- .note.nv.cuinfo           --------------------------
	.section	.note.nv.cuinfo,"",@"SHT_NOTE"
	.sectionflags	@"SHF_NOTE_NV_CUINFO"
        /*0018*/ 	.short	0x0002
        /*001a*/ 	.short	0x0064
        /*001c*/ 	.short	0x0082
	.zero		2


//--------------------- .nv.info                  --------------------------
	.section	.nv.info,"",@"SHT_CUDA_INFO"
	.align	4


	//----- nvinfo : EIATTR_REGCOUNT
	.align		4
        /*0000*/ 	.byte	0x04, 0x2f
        /*0002*/ 	.short	(.L_1 - .L_0)
	.align		4
.L_0:
        /*0004*/ 	.word	index@(_Z21convolution_1d_kernelPKfS0_Pfii)
        /*0008*/ 	.word	0x00000019


	//----- nvinfo : EIATTR_FRAME_SIZE
	.align		4
.L_1:
        /*000c*/ 	.byte	0x04, 0x11
        /*000e*/ 	.short	(.L_3 - .L_2)
	.align		4
.L_2:
        /*0010*/ 	.word	index@(_Z21convolution_1d_kernelPKfS0_Pfii)
        /*0014*/ 	.word	0x00000000


	//----- nvinfo : EIATTR_MIN_STACK_SIZE
	.align		4
.L_3:
        /*0018*/ 	.byte	0x04, 0x12
        /*001a*/ 	.short	(.L_5 - .L_4)
	.align		4
.L_4:
        /*001c*/ 	.word	index@(_Z21convolution_1d_kernelPKfS0_Pfii)
        /*0020*/ 	.word	0x00000000
.L_5:


//--------------------- .nv.compat                --------------------------
	.section	.nv.compat,"",@"SHT_CUDA_COMPAT_INFO"
	.align	4
        /*0000*/ 	.byte	0x02, 0x09, 0x00, 0x00, 0x02, 0x02, 0x01, 0x00, 0x02, 0x05, 0x05, 0x00, 0x03, 0x07, 0x01, 0x01
        /*0010*/ 	.byte	0x02, 0x03, 0x00, 0x00, 0x02, 0x06, 0x01, 0x00, 0x04, 0x0b, 0x08, 0x00, 0x09, 0x00, 0x00, 0x00
        /*0020*/ 	.byte	0x00, 0x00, 0x00, 0x00


//--------------------- .nv.info._Z21convolution_1d_kernelPKfS0_Pfii --------------------------
	.section	.nv.info._Z21convolution_1d_kernelPKfS0_Pfii,"",@"SHT_CUDA_INFO"
	.sectionflags	@""
	.align	4


	//----- nvinfo : EIATTR_CUDA_API_VERSION
	.align		4
        /*0000*/ 	.byte	0x04, 0x37
        /*0002*/ 	.short	(.L_7 - .L_6)
.L_6:
        /*0004*/ 	.word	0x00000082


	//----- nvinfo : EIATTR_KPARAM_INFO
	.align		4
.L_7:
        /*0008*/ 	.byte	0x04, 0x17
        /*000a*/ 	.short	(.L_9 - .L_8)
.L_8:
        /*000c*/ 	.word	0x00000000
        /*0010*/ 	.short	0x0004
        /*0012*/ 	.short	0x001c
        /*0014*/ 	.byte	0x00, 0xf0, 0x11, 0x00


	//----- nvinfo : EIATTR_KPARAM_INFO
	.align		4
.L_9:
        /*0018*/ 	.byte	0x04, 0x17
        /*001a*/ 	.short	(.L_11 - .L_10)
.L_10:
        /*001c*/ 	.word	0x00000000
        /*0020*/ 	.short	0x0003
        /*0022*/ 	.short	0x0018
        /*0024*/ 	.byte	0x00, 0xf0, 0x11, 0x00


	//----- nvinfo : EIATTR_KPARAM_INFO
	.align		4
.L_11:
        /*0028*/ 	.byte	0x04, 0x17
        /*002a*/ 	.short	(.L_13 - .L_12)
.L_12:
        /*002c*/ 	.word	0x00000000
        /*0030*/ 	.short	0x0002
        /*0032*/ 	.short	0x0010
        /*0034*/ 	.byte	0x00, 0xf5, 0x21, 0x00


	//----- nvinfo : EIATTR_KPARAM_INFO
	.align		4
.L_13:
        /*0038*/ 	.byte	0x04, 0x17
        /*003a*/ 	.short	(.L_15 - .L_14)
.L_14:
        /*003c*/ 	.word	0x00000000
        /*0040*/ 	.short	0x0001
        /*0042*/ 	.short	0x0008
        /*0044*/ 	.byte	0x00, 0xf5, 0x21, 0x00


	//----- nvinfo : EIATTR_KPARAM_INFO
	.align		4
.L_15:
        /*0048*/ 	.byte	0x04, 0x17
        /*004a*/ 	.short	(.L_17 - .L_16)
.L_16:
        /*004c*/ 	.word	0x00000000
        /*0050*/ 	.short	0x0000
        /*0052*/ 	.short	0x0000
        /*0054*/ 	.byte	0x00, 0xf5, 0x21, 0x00


	//----- nvinfo : EIATTR_SPARSE_MMA_MASK
	.align		4
.L_17:
        /*0058*/ 	.byte	0x03, 0x50
        /*005a*/ 	.short	0x0000


	//----- nvinfo : EIATTR_MAXREG_COUNT
	.align		4
        /*005c*/ 	.byte	0x03, 0x1b
        /*005e*/ 	.short	0x00ff


	//----- nvinfo : EIATTR_MERCURY_ISA_VERSION
	.align		4
        /*0060*/ 	.byte	0x03, 0x5f
        /*0062*/ 	.short	0x0101


	//----- nvinfo : EIATTR_VRC_CTA_INIT_COUNT
	.align		4
        /*0064*/ 	.byte	0x02, 0x4a
	.zero		1
	.zero		1


	//----- nvinfo : EIATTR_EXIT_INSTR_OFFSETS
	.align		4
        /*0068*/ 	.byte	0x04, 0x1c
        /*006a*/ 	.short	(.L_19 - .L_18)


	//   ....[0]....
.L_18:
        /*006c*/ 	.word	0x000008a0


	//   ....[1]....
        /*0070*/ 	.word	0x000008e0


	//----- nvinfo : EIATTR_CRS_STACK_SIZE
	.align		4
.L_19:
        /*0074*/ 	.byte	0x04, 0x1e
        /*0076*/ 	.short	(.L_21 - .L_20)
.L_20:
        /*0078*/ 	.word	0x00000000


	//----- nvinfo : EIATTR_CBANK_PARAM_SIZE
	.align		4
.L_21:
        /*007c*/ 	.byte	0x03, 0x19
        /*007e*/ 	.short	0x0020


	//----- nvinfo : EIATTR_PARAM_CBANK
	.align		4
        /*0080*/ 	.byte	0x04, 0x0a
        /*0082*/ 	.short	(.L_23 - .L_22)
	.align		4
.L_22:
        /*0084*/ 	.word	index@(.nv.constant0._Z21convolution_1d_kernelPKfS0_Pfii)
        /*0088*/ 	.short	0x0380
        /*008a*/ 	.short	0x0020


	//----- nvinfo : EIATTR_SW_WAR
	.align		4
.L_23:
        /*008c*/ 	.byte	0x04, 0x36
        /*008e*/ 	.short	(.L_25 - .L_24)
.L_24:
        /*0090*/ 	.word	0x00000008
.L_25:


//--------------------- .nv.callgraph             --------------------------
	.section	.nv.callgraph,"",@"SHT_CUDA_CALLGRAPH"
	.align	4
	.sectionentsize	8
	.align		4
        /*0000*/ 	.word	0x00000000
	.align		4
        /*0004*/ 	.word	0xffffffff
	.align		4
        /*0008*/ 	.word	0x00000000
	.align		4
        /*000c*/ 	.word	0xfffffffe
	.align		4
        /*0010*/ 	.word	0x00000000
	.align		4
        /*0014*/ 	.word	0xfffffffd
	.align		4
        /*0018*/ 	.word	0x00000000
	.align		4
        /*001c*/ 	.word	0xfffffffc


//--------------------- .text._Z21convolution_1d_kernelPKfS0_Pfii --------------------------
	.section	.text._Z21convolution_1d_kernelPKfS0_Pfii,"ax",@progbits
	.align	128
        .global         _Z21convolution_1d_kernelPKfS0_Pfii
        .type           _Z21convolution_1d_kernelPKfS0_Pfii,@function
        .size           _Z21convolution_1d_kernelPKfS0_Pfii,(.L_x_7 - _Z21convolution_1d_kernelPKfS0_Pfii)
        .other          _Z21convolution_1d_kernelPKfS0_Pfii,@"STO_CUDA_ENTRY STV_DEFAULT"
_Z21convolution_1d_kernelPKfS0_Pfii:
.text._Z21convolution_1d_kernelPKfS0_Pfii:
[----:B------:R-:W-:Y:S01]  /*0000*/  LDC R1, c[0x0][0x37c] ;  /* 0x0000df00ff017b82 */ /* 0x000fe20000000800 */
[----:B------:R-:W0:Y:S01]  /*0010*/  S2R R2, SR_CTAID.X ;  /* 0x0000000000027919 */ /* 0x000e220000002500 */
[----:B------:R-:W1:Y:S01]  /*0020*/  LDCU UR4, c[0x0][0x39c] ;  /* 0x00007380ff0477ac */ /* 0x000e620008000800 */
[----:B------:R-:W-:Y:S01]  /*0030*/  HFMA2 R0, -RZ, RZ, 0, 0 ;  /* 0x00000000ff007431 */ /* 0x000fe200000001ff */
[----:B------:R-:W0:Y:S01]  /*0040*/  S2R R3, SR_TID.X ;  /* 0x0000000000037919 */ /* 0x000e220000002100 */
[----:B------:R-:W0:Y:S01]  /*0050*/  LDCU UR5, c[0x0][0x360] ;  /* 0x00006c00ff0577ac */ /* 0x000e220008000800 */
[----:B------:R-:W2:Y:S01]  /*0060*/  LDCU.64 UR8, c[0x0][0x358] ;  /* 0x00006b00ff0877ac */ /* 0x000ea20008000a00 */
[----:B-1----:R-:W-:Y:S01]  /*0070*/  UISETP.GE.AND UP0, UPT, UR4, 0x1, UPT ;  /* 0x000000010400788c */ /* 0x002fe2000bf06270 */
[----:B0-----:R-:W-:-:S08]  /*0080*/  IMAD R2, R2, UR5, R3 ;  /* 0x0000000502027c24 */ /* 0x001fd0000f8e0203 */
[----:B--2---:R-:W-:Y:S05]  /*0090*/  BRA.U !UP0, `(.L_x_0) ;  /* 0x0000000508f47547 */ /* 0x004fea000b800000 */
[----:B------:R-:W-:Y:S01]  /*00a0*/  UISETP.GE.U32.AND UP0, UPT, UR4, 0x8, UPT ;  /* 0x000000080400788c */ /* 0x000fe2000bf06070 */
[----:B------:R-:W-:Y:S01]  /*00b0*/  MOV R0, RZ ;  /* 0x000000ff00007202 */ /* 0x000fe20000000f00 */
[----:B------:R-:W-:Y:S01]  /*00c0*/  ULOP3.LUT UR5, UR4, 0x7, URZ, 0xc0, !UPT ;  /* 0x0000000704057892 */ /* 0x000fe2000f8ec0ff */
[----:B------:R-:W-:-:S03]  /*00d0*/  IMAD.MOV.U32 R3, RZ, RZ, RZ ;  /* 0x000000ffff037224 */ /* 0x000fc600078e00ff */
[----:B------:R-:W-:-:S03]  /*00e0*/  UISETP.NE.AND UP1, UPT, UR5, URZ, UPT ;  /* 0x000000ff0500728c */ /* 0x000fc6000bf25270 */
[----:B------:R-:W-:Y:S08]  /*00f0*/  BRA.U !UP0, `(.L_x_1) ;  /* 0x0000000108d07547 */ /* 0x000ff0000b800000 */
[----:B------:R-:W-:Y:S01]  /*0100*/  ULOP3.LUT UR4, UR4, 0x7ffffff8, URZ, 0xc0, !UPT ;  /* 0x7ffffff804047892 */ /* 0x000fe2000f8ec0ff */
[----:B------:R-:W-:Y:S01]  /*0110*/  MOV R0, RZ ;  /* 0x000000ff00007202 */ /* 0x000fe20000000f00 */
[----:B------:R-:W-:Y:S01]  /*0120*/  IMAD.MOV.U32 R8, RZ, RZ, RZ ;  /* 0x000000ffff087224 */ /* 0x000fe200078e00ff */
[----:B------:R-:W0:Y:S03]  /*0130*/  LDCU UR6, c[0x0][0x398] ;  /* 0x00007300ff0677ac */ /* 0x000e260008000800 */
[----:B------:R-:W-:-:S07]  /*0140*/  MOV R3, UR4 ;  /* 0x0000000400037c02 */ /* 0x000fce0008000f00 */
.L_x_2:
[----:B------:R-:W1:Y:S01]  /*0150*/  LDC.64 R4, c[0x0][0x388] ;  /* 0x0000e200ff047b82 */ /* 0x000e620000000a00 */
[----:B------:R-:W-:-:S05]  /*0160*/  IMAD.IADD R17, R2, 0x1, R8 ;  /* 0x0000000102117824 */ /* 0x000fca00078e0208 */
[----:B0-----:R-:W-:Y:S02]  /*0170*/  ISETP.GE.AND P6, PT, R17, UR6, PT ;  /* 0x0000000611007c0c */ /* 0x001fe4000bfc6270 */
[----:B------:R-:W0:Y:S01]  /*0180*/  LDC.64 R6, c[0x0][0x380] ;  /* 0x0000e000ff067b82 */ /* 0x000e220000000a00 */
[----:B-1----:R-:W-:-:S10]  /*0190*/  IMAD.WIDE.U32 R4, R8, 0x4, R4 ;  /* 0x0000000408047825 */ /* 0x002fd400078e0004 */
[----:B------:R-:W2:Y:S01]  /*01a0*/  @!P6 LDG.E R10, desc[UR8][R4.64] ;  /* 0x00000008040ae981 */ /* 0x000ea2000c1e1900 */
[----:B0-----:R-:W-:-:S05]  /*01b0*/  IMAD.WIDE R6, R17, 0x4, R6 ;  /* 0x0000000411067825 */ /* 0x001fca00078e0206 */
[----:B------:R-:W2:Y:S01]  /*01c0*/  @!P6 LDG.E R9, desc[UR8][R6.64] ;  /* 0x000000080609e981 */ /* 0x000ea2000c1e1900 */
[C---:B------:R-:W-:Y:S02]  /*01d0*/  IADD3 R11, PT, PT, R17.reuse, 0x1, RZ ;  /* 0x00000001110b7810 */ /* 0x040fe40007ffe0ff */
[----:B------:R-:W-:Y:S02]  /*01e0*/  IADD3 R12, PT, PT, R17, 0x2, RZ ;  /* 0x00000002110c7810 */ /* 0x000fe40007ffe0ff */
[----:B------:R-:W-:Y:S01]  /*01f0*/  ISETP.GE.AND P0, PT, R11, UR6, PT ;  /* 0x000000060b007c0c */ /* 0x000fe2000bf06270 */
[C---:B------:R-:W-:Y:S01]  /*0200*/  VIADD R11, R17.reuse, 0x3 ;  /* 0x00000003110b7836 */ /* 0x040fe20000000000 */
[----:B------:R-:W-:Y:S02]  /*0210*/  ISETP.GE.AND P1, PT, R12, UR6, PT ;  /* 0x000000060c007c0c */ /* 0x000fe4000bf26270 */
[----:B------:R-:W-:Y:S02]  /*0220*/  IADD3 R12, PT, PT, R17, 0x4, RZ ;  /* 0x00000004110c7810 */ /* 0x000fe40007ffe0ff */
[----:B------:R-:W-:-:S02]  /*0230*/  ISETP.GE.AND P2, PT, R11, UR6, PT ;  /* 0x000000060b007c0c */ /* 0x000fc4000bf46270 */
[C---:B------:R-:W-:Y:S02]  /*0240*/  IADD3 R13, PT, PT, R17.reuse, 0x5, RZ ;  /* 0x00000005110d7810 */ /* 0x040fe40007ffe0ff */
[----:B------:R-:W-:Y:S01]  /*0250*/  ISETP.GE.AND P3, PT, R12, UR6, PT ;  /* 0x000000060c007c0c */ /* 0x000fe2000bf66270 */
[----:B------:R-:W-:Y:S02]  /*0260*/  VIADD R15, R17, 0x6 ;  /* 0x00000006110f7836 */ /* 0x000fe40000000000 */
[----:B------:R-:W3:Y:S01]  /*0270*/  @!P0 LDG.E R12, desc[UR8][R4.64+0x4] ;  /* 0x00000408040c8981 */ /* 0x000ee2000c1e1900 */
[----:B------:R-:W-:-:S03]  /*0280*/  ISETP.GE.AND P4, PT, R13, UR6, PT ;  /* 0x000000060d007c0c */ /* 0x000fc6000bf86270 */
[----:B------:R-:W3:Y:S01]  /*0290*/  @!P0 LDG.E R11, desc[UR8][R6.64+0x4] ;  /* 0x00000408060b8981 */ /* 0x000ee2000c1e1900 */
[----:B------:R-:W-:-:S03]  /*02a0*/  ISETP.GE.AND P5, PT, R15, UR6, PT ;  /* 0x000000060f007c0c */ /* 0x000fc6000bfa6270 */
[----:B------:R-:W4:Y:S01]  /*02b0*/  @!P1 LDG.E R14, desc[UR8][R4.64+0x8] ;  /* 0x00000808040e9981 */ /* 0x000f22000c1e1900 */
[----:B------:R-:W-:-:S03]  /*02c0*/  IADD3 R17, PT, PT, R17, 0x7, RZ ;  /* 0x0000000711117810 */ /* 0x000fc60007ffe0ff */
[----:B------:R-:W4:Y:S04]  /*02d0*/  @!P1 LDG.E R13, desc[UR8][R6.64+0x8] ;  /* 0x00000808060d9981 */ /* 0x000f28000c1e1900 */
[----:B------:R-:W5:Y:S04]  /*02e0*/  @!P2 LDG.E R16, desc[UR8][R4.64+0xc] ;  /* 0x00000c080410a981 */ /* 0x000f68000c1e1900 */
[----:B------:R-:W5:Y:S04]  /*02f0*/  @!P2 LDG.E R15, desc[UR8][R6.64+0xc] ;  /* 0x00000c08060fa981 */ /* 0x000f68000c1e1900 */
[----:B------:R-:W5:Y:S04]  /*0300*/  @!P4 LDG.E R18, desc[UR8][R4.64+0x14] ;  /* 0x000014080412c981 */ /* 0x000f68000c1e1900 */
[----:B------:R-:W5:Y:S04]  /*0310*/  @!P5 LDG.E R20, desc[UR8][R4.64+0x18] ;  /* 0x000018080414d981 */ /* 0x000f68000c1e1900 */
[----:B------:R-:W5:Y:S01]  /*0320*/  @!P5 LDG.E R19, desc[UR8][R6.64+0x18] ;  /* 0x000018080613d981 */ /* 0x000f62000c1e1900 */
[----:B--2---:R-:W-:Y:S01]  /*0330*/  @!P6 FFMA R0, R9, R10, R0 ;  /* 0x0000000a0900e223 */ /* 0x004fe20000000000 */
[----:B------:R-:W-:-:S02]  /*0340*/  ISETP.GE.AND P6, PT, R17, UR6, PT ;  /* 0x0000000611007c0c */ /* 0x000fc4000bfc6270 */
[----:B------:R-:W2:Y:S04]  /*0350*/  @!P3 LDG.E R10, desc[UR8][R4.64+0x10] ;  /* 0x00001008040ab981 */ /* 0x000ea8000c1e1900 */
[----:B------:R-:W2:Y:S04]  /*0360*/  @!P3 LDG.E R9, desc[UR8][R6.64+0x10] ;  /* 0x000010080609b981 */ /* 0x000ea8000c1e1900 */
[----:B------:R-:W2:Y:S04]  /*0370*/  @!P4 LDG.E R17, desc[UR8][R6.64+0x14] ;  /* 0x000014080611c981 */ /* 0x000ea8000c1e1900 */
[----:B------:R-:W2:Y:S04]  /*0380*/  @!P6 LDG.E R22, desc[UR8][R4.64+0x1c] ;  /* 0x00001c080416e981 */ /* 0x000ea8000c1e1900 */
[----:B------:R-:W2:Y:S01]  /*0390*/  @!P6 LDG.E R21, desc[UR8][R6.64+0x1c] ;  /* 0x00001c080615e981 */ /* 0x000ea2000c1e1900 */
[----:B---3--:R-:W-:Y:S01]  /*03a0*/  @!P0 FFMA R0, R11, R12, R0 ;  /* 0x0000000c0b008223 */ /* 0x008fe20000000000 */
[----:B------:R-:W-:-:S03]  /*03b0*/  IADD3 R8, PT, PT, R8, 0x8, RZ ;  /* 0x0000000808087810 */ /* 0x000fc60007ffe0ff */
[----:B----4-:R-:W-:Y:S01]  /*03c0*/  @!P1 FFMA R0, R13, R14, R0 ;  /* 0x0000000e0d009223 */ /* 0x010fe20000000000 */
[----:B------:R-:W-:-:S03]  /*03d0*/  ISETP.NE.AND P0, PT, R8, R3, PT ;  /* 0x000000030800720c */ /* 0x000fc60003f05270 */
[----:B-----5:R-:W-:-:S04]  /*03e0*/  @!P2 FFMA R0, R15, R16, R0 ;  /* 0x000000100f00a223 */ /* 0x020fc80000000000 */
[----:B--2---:R-:W-:-:S04]  /*03f0*/  @!P3 FFMA R0, R9, R10, R0 ;  /* 0x0000000a0900b223 */ /* 0x004fc80000000000 */
[----:B------:R-:W-:-:S04]  /*0400*/  @!P4 FFMA R0, R17, R18, R0 ;  /* 0x000000121100c223 */ /* 0x000fc80000000000 */
[----:B------:R-:W-:-:S04]  /*0410*/  @!P5 FFMA R0, R19, R20, R0 ;  /* 0x000000141300d223 */ /* 0x000fc80000000000 */
[----:B------:R-:W-:Y:S01]  /*0420*/  @!P6 FFMA R0, R21, R22, R0 ;  /* 0x000000161500e223 */ /* 0x000fe20000000000 */
[----:B------:R-:W-:Y:S06]  /*0430*/  @P0 BRA `(.L_x_2) ;  /* 0xfffffffc00440947 */ /* 0x000fec000383ffff */
.L_x_1:
[----:B------:R-:W-:Y:S05]  /*0440*/  BRA.U !UP1, `(.L_x_0) ;  /* 0x0000000509087547 */ /* 0x000fea000b800000 */
[----:B------:R-:W0:Y:S01]  /*0450*/  LDCU UR4, c[0x0][0x39c] ;  /* 0x00007380ff0477ac */ /* 0x000e220008000800 */
[----:B------:R-:W-:Y:S02]  /*0460*/  UISETP.GE.U32.AND UP0, UPT, UR5, 0x4, UPT ;  /* 0x000000040500788c */ /* 0x000fe4000bf06070 */
[----:B0-----:R-:W-:-:S04]  /*0470*/  ULOP3.LUT UR6, UR4, 0x3, URZ, 0xc0, !UPT ;  /* 0x0000000304067892 */ /* 0x001fc8000f8ec0ff */
[----:B------:R-:W-:-:S03]  /*0480*/  UISETP.NE.AND UP1, UPT, UR6, URZ, UPT ;  /* 0x000000ff0600728c */ /* 0x000fc6000bf25270 */
[----:B------:R-:W-:Y:S08]  /*0490*/  BRA.U !UP0, `(.L_x_3) ;  /* 0x0000000108687547 */ /* 0x000ff0000b800000 */
[----:B------:R-:W0:Y:S01]  /*04a0*/  LDCU UR5, c[0x0][0x398] ;  /* 0x00007300ff0577ac */ /* 0x000e220008000800 */
[----:B------:R-:W1:Y:S01]  /*04b0*/  LDC.64 R4, c[0x0][0x380] ;  /* 0x0000e000ff047b82 */ /* 0x000e620000000a00 */
[----:B------:R-:W-:-:S05]  /*04c0*/  IMAD.IADD R9, R2, 0x1, R3 ;  /* 0x0000000102097824 */ /* 0x000fca00078e0203 */
[C---:B------:R-:W-:Y:S02]  /*04d0*/  IADD3 R8, PT, PT, R9.reuse, 0x1, RZ ;  /* 0x0000000109087810 */ /* 0x040fe40007ffe0ff */
[----:B------:R-:W2:Y:S01]  /*04e0*/  LDC.64 R6, c[0x0][0x388] ;  /* 0x0000e200ff067b82 */ /* 0x000ea20000000a00 */
[C---:B------:R-:W-:Y:S02]  /*04f0*/  IADD3 R10, PT, PT, R9.reuse, 0x2, RZ ;  /* 0x00000002090a7810 */ /* 0x040fe40007ffe0ff */
[C---:B0-----:R-:W-:Y:S02]  /*0500*/  ISETP.GE.AND P0, PT, R9.reuse, UR5, PT ;  /* 0x0000000509007c0c */ /* 0x041fe4000bf06270 */
[----:B------:R-:W-:Y:S01]  /*0510*/  ISETP.GE.AND P1, PT, R8, UR5, PT ;  /* 0x0000000508007c0c */ /* 0x000fe2000bf26270 */
[C---:B------:R-:W-:Y:S01]  /*0520*/  VIADD R8, R9.reuse, 0x3 ;  /* 0x0000000309087836 */ /* 0x040fe20000000000 */
[----:B------:R-:W-:Y:S01]  /*0530*/  ISETP.GE.AND P2, PT, R10, UR5, PT ;  /* 0x000000050a007c0c */ /* 0x000fe2000bf46270 */
[----:B-1----:R-:W-:-:S03]  /*0540*/  IMAD.WIDE R4, R9, 0x4, R4 ;  /* 0x0000000409047825 */ /* 0x002fc600078e0204 */
[----:B------:R-:W-:-:S05]  /*0550*/  ISETP.GE.AND P3, PT, R8, UR5, PT ;  /* 0x0000000508007c0c */ /* 0x000fca000bf66270 */
[----:B------:R-:W3:Y:S01]  /*0560*/  @!P0 LDG.E R9, desc[UR8][R4.64] ;  /* 0x0000000804098981 */ /* 0x000ee2000c1e1900 */
[----:B--2---:R-:W-:-:S03]  /*0570*/  IMAD.WIDE.U32 R6, R3, 0x4, R6 ;  /* 0x0000000403067825 */ /* 0x004fc600078e0006 */
[----:B------:R-:W2:Y:S04]  /*0580*/  @!P1 LDG.E R11, desc[UR8][R4.64+0x4] ;  /* 0x00000408040b9981 */ /* 0x000ea8000c1e1900 */
[----:B------:R-:W3:Y:S04]  /*0590*/  @!P0 LDG.E R8, desc[UR8][R6.64] ;  /* 0x0000000806088981 */ /* 0x000ee8000c1e1900 */
[----:B------:R-:W2:Y:S04]  /*05a0*/  @!P1 LDG.E R10, desc[UR8][R6.64+0x4] ;  /* 0x00000408060a9981 */ /* 0x000ea8000c1e1900 */
[----:B------:R-:W4:Y:S04]  /*05b0*/  @!P2 LDG.E R13, desc[UR8][R4.64+0x8] ;  /* 0x00000808040da981 */ /* 0x000f28000c1e1900 */
[----:B------:R-:W4:Y:S04]  /*05c0*/  @!P2 LDG.E R12, desc[UR8][R6.64+0x8] ;  /* 0x00000808060ca981 */ /* 0x000f28000c1e1900 */
[----:B------:R-:W5:Y:S04]  /*05d0*/  @!P3 LDG.E R15, desc[UR8][R4.64+0xc] ;  /* 0x00000c08040fb981 */ /* 0x000f68000c1e1900 */
[----:B------:R-:W5:Y:S01]  /*05e0*/  @!P3 LDG.E R14, desc[UR8][R6.64+0xc] ;  /* 0x00000c08060eb981 */ /* 0x000f62000c1e1900 */
[----:B------:R-:W-:Y:S01]  /*05f0*/  IADD3 R3, PT, PT, R3, 0x4, RZ ;  /* 0x0000000403037810 */ /* 0x000fe20007ffe0ff */
[----:B---3--:R-:W-:-:S04]  /*0600*/  @!P0 FFMA R0, R9, R8, R0 ;  /* 0x0000000809008223 */ /* 0x008fc80000000000 */
[----:B--2---:R-:W-:-:S04]  /*0610*/  @!P1 FFMA R0, R11, R10, R0 ;  /* 0x0000000a0b009223 */ /* 0x004fc80000000000 */
[----:B----4-:R-:W-:-:S04]  /*0620*/  @!P2 FFMA R0, R13, R12, R0 ;  /* 0x0000000c0d00a223 */ /* 0x010fc80000000000 */
[----:B-----5:R-:W-:-:S07]  /*0630*/  @!P3 FFMA R0, R15, R14, R0 ;  /* 0x0000000e0f00b223 */ /* 0x020fce0000000000 */
.L_x_3:
[----:B------:R-:W-:Y:S05]  /*0640*/  BRA.U !UP1, `(.L_x_0) ;  /* 0x0000000109887547 */ /* 0x000fea000b800000 */
[----:B------:R-:W-:Y:S02]  /*0650*/  UISETP.NE.AND UP0, UPT, UR6, 0x1, UPT ;  /* 0x000000010600788c */ /* 0x000fe4000bf05270 */
[----:B------:R-:W-:-:S04]  /*0660*/  ULOP3.LUT UR4, UR4, 0x1, URZ, 0xc0, !UPT ;  /* 0x0000000104047892 */ /* 0x000fc8000f8ec0ff */
[----:B------:R-:W-:-:S03]  /*0670*/  UISETP.NE.U32.AND UP1, UPT, UR4, 0x1, UPT ;  /* 0x000000010400788c */ /* 0x000fc6000bf25070 */
[----:B------:R-:W-:Y:S08]  /*0680*/  BRA.U !UP0, `(.L_x_4) ;  /* 0x0000000108407547 */ /* 0x000ff0000b800000 */
[----:B------:R-:W0:Y:S01]  /*0690*/  LDCU UR4, c[0x0][0x398] ;  /* 0x00007300ff0477ac */ /* 0x000e220008000800 */
[----:B------:R-:W1:Y:S01]  /*06a0*/  LDC.64 R4, c[0x0][0x380] ;  /* 0x0000e000ff047b82 */ /* 0x000e620000000a00 */
[----:B------:R-:W-:-:S05]  /*06b0*/  IADD3 R9, PT, PT, R2, R3, RZ ;  /* 0x0000000302097210 */ /* 0x000fca0007ffe0ff */
[C---:B------:R-:W-:Y:S02]  /*06c0*/  VIADD R8, R9.reuse, 0x1 ;  /* 0x0000000109087836 */ /* 0x040fe40000000000 */
[----:B------:R-:W2:Y:S01]  /*06d0*/  LDC.64 R6, c[0x0][0x388] ;  /* 0x0000e200ff067b82 */ /* 0x000ea20000000a00 */
[C---:B0-----:R-:W-:Y:S02]  /*06e0*/  ISETP.GE.AND P0, PT, R9.reuse, UR4, PT ;  /* 0x0000000409007c0c */ /* 0x041fe4000bf06270 */
[----:B------:R-:W-:Y:S01]  /*06f0*/  ISETP.GE.AND P1, PT, R8, UR4, PT ;  /* 0x0000000408007c0c */ /* 0x000fe2000bf26270 */
[----:B-1----:R-:W-:-:S10]  /*0700*/  IMAD.WIDE R4, R9, 0x4, R4 ;  /* 0x0000000409047825 */ /* 0x002fd400078e0204 */
[----:B------:R-:W3:Y:S01]  /*0710*/  @!P0 LDG.E R9, desc[UR8][R4.64] ;  /* 0x0000000804098981 */ /* 0x000ee2000c1e1900 */
[----:B--2---:R-:W-:-:S03]  /*0720*/  IMAD.WIDE.U32 R6, R3, 0x4, R6 ;  /* 0x0000000403067825 */ /* 0x004fc600078e0006 */
[----:B------:R-:W2:Y:S04]  /*0730*/  @!P1 LDG.E R11, desc[UR8][R4.64+0x4] ;  /* 0x00000408040b9981 */ /* 0x000ea8000c1e1900 */
[----:B------:R-:W3:Y:S04]  /*0740*/  @!P0 LDG.E R8, desc[UR8][R6.64] ;  /* 0x0000000806088981 */ /* 0x000ee8000c1e1900 */
[----:B------:R-:W2:Y:S01]  /*0750*/  @!P1 LDG.E R10, desc[UR8][R6.64+0x4] ;  /* 0x00000408060a9981 */ /* 0x000ea2000c1e1900 */
[----:B------:R-:W-:Y:S01]  /*0760*/  IADD3 R3, PT, PT, R3, 0x2, RZ ;  /* 0x0000000203037810 */ /* 0x000fe20007ffe0ff */
[----:B---3--:R-:W-:-:S04]  /*0770*/  @!P0 FFMA R0, R9, R8, R0 ;  /* 0x0000000809008223 */ /* 0x008fc80000000000 */
[----:B--2---:R-:W-:-:S07]  /*0780*/  @!P1 FFMA R0, R11, R10, R0 ;  /* 0x0000000a0b009223 */ /* 0x004fce0000000000 */
.L_x_4:
[----:B------:R-:W-:Y:S05]  /*0790*/  BRA.U UP1, `(.L_x_0) ;  /* 0x0000000101347547 */ /* 0x000fea000b800000 */
[----:B------:R-:W0:Y:S01]  /*07a0*/  LDCU UR4, c[0x0][0x398] ;  /* 0x00007300ff0477ac */ /* 0x000e220008000800 */
[----:B------:R-:W-:Y:S01]  /*07b0*/  IADD3 R9, PT, PT, R2, R3, RZ ;  /* 0x0000000302097210 */ /* 0x000fe20007ffe0ff */
[----:B------:R-:W-:Y:S03]  /*07c0*/  BSSY.RECONVERGENT B0, `(.L_x_0) ;  /* 0x000000a000007945 */ /* 0x000fe60003800200 */
[----:B0-----:R-:W-:-:S13]  /*07d0*/  ISETP.GE.AND P0, PT, R9, UR4, PT ;  /* 0x0000000409007c0c */ /* 0x001fda000bf06270 */
[----:B------:R-:W-:Y:S05]  /*07e0*/  @P0 BRA `(.L_x_5) ;  /* 0x00000000001c0947 */ /* 0x000fea0003800000 */
[----:B------:R-:W0:Y:S08]  /*07f0*/  LDC.64 R4, c[0x0][0x380] ;  /* 0x0000e000ff047b82 */ /* 0x000e300000000a00 */
[----:B------:R-:W1:Y:S01]  /*0800*/  LDC.64 R6, c[0x0][0x388] ;  /* 0x0000e200ff067b82 */ /* 0x000e620000000a00 */
[----:B0-----:R-:W-:-:S06]  /*0810*/  IMAD.WIDE R4, R9, 0x4, R4 ;  /* 0x0000000409047825 */ /* 0x001fcc00078e0204 */
[----:B------:R-:W2:Y:S01]  /*0820*/  LDG.E R5, desc[UR8][R4.64] ;  /* 0x0000000804057981 */ /* 0x000ea2000c1e1900 */
[----:B-1----:R-:W-:-:S06]  /*0830*/  IMAD.WIDE.U32 R6, R3, 0x4, R6 ;  /* 0x0000000403067825 */ /* 0x002fcc00078e0006 */
[----:B------:R-:W2:Y:S02]  /*0840*/  LDG.E R6, desc[UR8][R6.64] ;  /* 0x0000000806067981 */ /* 0x000ea4000c1e1900 */
[----:B--2---:R-:W-:-:S07]  /*0850*/  FFMA R0, R5, R6, R0 ;  /* 0x0000000605007223 */ /* 0x004fce0000000000 */
.L_x_5:
[----:B------:R-:W-:Y:S05]  /*0860*/  BSYNC.RECONVERGENT B0 ;  /* 0x0000000000007941 */ /* 0x000fea0003800200 */
.L_x_0:
[----:B------:R-:W0:Y:S02]  /*0870*/  LDCU.64 UR4, c[0x0][0x398] ;  /* 0x00007300ff0477ac */ /* 0x000e240008000a00 */
[----:B0-----:R-:W-:-:S06]  /*0880*/  UIADD3 UR4, UPT, UPT, -UR5, UR4, URZ ;  /* 0x0000000405047290 */ /* 0x001fcc000fffe1ff */
[----:B------:R-:W-:-:S13]  /*0890*/  ISETP.GT.AND P0, PT, R2, UR4, PT ;  /* 0x0000000402007c0c */ /* 0x000fda000bf04270 */
[----:B------:R-:W-:Y:S05]  /*08a0*/  @P0 EXIT ;  /* 0x000000000000094d */ /* 0x000fea0003800000 */
[----:B------:R-:W0:Y:S02]  /*08b0*/  LDC.64 R4, c[0x0][0x390] ;  /* 0x0000e400ff047b82 */ /* 0x000e240000000a00 */
[----:B0-----:R-:W-:-:S05]  /*08c0*/  IMAD.WIDE R2, R2, 0x4, R4 ;  /* 0x0000000402027825 */ /* 0x001fca00078e0204 */
[----:B------:R-:W-:Y:S01]  /*08d0*/  STG.E desc[UR8][R2.64], R0 ;  /* 0x0000000002007986 */ /* 0x000fe2000c101908 */
[----:B------:R-:W-:Y:S05]  /*08e0*/  EXIT ;  /* 0x000000000000794d */ /* 0x000fea0003800000 */
.L_x_6:
[----:B------:R-:W-:-:S00]  /*08f0*/  BRA `(.L_x_6) ;  /* 0xfffffffc00fc7947 */ /* 0x000fc0000383ffff */
[----:B------:R-:W-:-:S00]  /*0900*/  NOP ;  /* 0x0000000000007918 */ /* 0x000fc00000000000 */
[----:B------:R-:W-:-:S00]  /*0910*/  NOP ;  /* 0x0000000000007918 */ /* 0x000fc00000000000 */
[----:B------:R-:W-:-:S00]  /*0920*/  NOP ;  /* 0x0000000000007918 */ /* 0x000fc00000000000 */
[----:B------:R-:W-:-:S00]  /*0930*/  NOP ;  /* 0x0000000000007918 */ /* 0x000fc00000000000 */
[----:B------:R-:W-:-:S00]  /*0940*/  NOP ;  /* 0x0000000000007918 */ /* 0x000fc00000000000 */
[----:B------:R-:W-:-:S00]  /*0950*/  NOP ;  /* 0x0000000000007918 */ /* 0x000fc00000000000 */
[----:B------:R-:W-:-:S00]  /*0960*/  NOP ;  /* 0x0000000000007918 */ /* 0x000fc00000000000 */
[----:B------:R-:W-:-:S00]  /*0970*/  NOP ;  /* 0x0000000000007918 */ /* 0x000fc00000000000 */
.L_x_7:


//--------------------- .nv.shared.reserved.0     --------------------------
	.section	.nv.shared.reserved.0,"aw",@nobits
	.weak		__nv_reservedSMEM_offset_0_alias
	.size		__nv_reservedSMEM_offset_0_alias, 0, 64
	.other		__nv_reservedSMEM_offset_0_alias,@"STO_CUDA_RESERVED_SHARED STV_DEFAULT"
__nv_reservedSMEM_offset_0_alias:
	.zero		0
	.zero		64


//--------------------- .nv.constant0._Z21convolution_1d_kernelPKfS0_Pfii --------------------------
	.section	.nv.constant0._Z21convolution_1d_kernelPKfS0_Pfii,"a",@progbits
	.sectionflags	@""
	.align	4
.nv.constant0._Z21convolution_1d_kernelPKfS0_Pfii:
	.zero		928


//--------------------- SYMBOLS --------------------------

	.type		.nv.reservedSmem.offset0,@object
	.size		.nv.reservedSmem.offset0,0x4
